//
// Generated by NVIDIA NVVM Compiler
//
// Compiler Build ID: CL-36424714
// Cuda compilation tools, release 13.0, V13.0.88
// Based on NVVM 20.0.0
//

.version 9.0
.target sm_100
.address_size 64

	// .globl	_Z5vadd1PfS_S_i
.extern .func  (.param .b32 func_retval0) vprintf
(
	.param .b64 vprintf_param_0,
	.param .b64 vprintf_param_1
)
;
.global .align 1 .b8 $str[28] = {37, 100, 32, 44, 32, 37, 100, 32, 44, 32, 37, 100, 44, 32, 37, 100, 44, 32, 37, 100, 44, 32, 37, 46, 49, 102, 10};

.visible .entry _Z5vadd1PfS_S_i(
	.param .u64 .ptr .align 1 _Z5vadd1PfS_S_i_param_0,
	.param .u64 .ptr .align 1 _Z5vadd1PfS_S_i_param_1,
	.param .u64 .ptr .align 1 _Z5vadd1PfS_S_i_param_2,
	.param .u32 _Z5vadd1PfS_S_i_param_3
)
{
	.local .align 16 .b8 	__local_depot0[32];
	.reg .b64 	%SP;
	.reg .b64 	%SPL;
	.reg .pred 	%p<2>;
	.reg .b32 	%r<9>;
	.reg .b32 	%f<4>;
	.reg .b64 	%rd<15>;
	.reg .b64 	%fd<2>;

	mov.u64 	%SPL, __local_depot0;
	cvta.local.u64 	%SP, %SPL;
	ld.param.u64 	%rd1, [_Z5vadd1PfS_S_i_param_0];
	ld.param.u64 	%rd2, [_Z5vadd1PfS_S_i_param_1];
	ld.param.u64 	%rd3, [_Z5vadd1PfS_S_i_param_2];
	ld.param.u32 	%r5, [_Z5vadd1PfS_S_i_param_3];
	mov.u32 	%r1, %ntid.x;
	mov.u32 	%r2, %ctaid.x;
	mov.u32 	%r3, %tid.x;
	mad.lo.s32 	%r4, %r1, %r2, %r3;
	setp.ge.s32 	%p1, %r4, %r5;
	@%p1 bra 	$L__BB0_2;
	add.u64 	%rd4, %SP, 0;
	add.u64 	%rd5, %SPL, 0;
	cvta.to.global.u64 	%rd6, %rd1;
	cvta.to.global.u64 	%rd7, %rd2;
	cvta.to.global.u64 	%rd8, %rd3;
	mul.wide.s32 	%rd9, %r4, 4;
	add.s64 	%rd10, %rd6, %rd9;
	ld.global.f32 	%f1, [%rd10];
	add.s64 	%rd11, %rd7, %rd9;
	ld.global.f32 	%f2, [%rd11];
	add.f32 	%f3, %f1, %f2;
	add.s64 	%rd12, %rd8, %rd9;
	st.global.f32 	[%rd12], %f3;
	mov.u32 	%r6, %nctaid.x;
	cvt.f64.f32 	%fd1, %f3;
	st.local.v4.u32 	[%rd5], {%r4, %r3, %r1, %r2};
	st.local.u32 	[%rd5+16], %r6;
	st.local.f64 	[%rd5+24], %fd1;
	mov.u64 	%rd13, $str;
	cvta.global.u64 	%rd14, %rd13;
	{ // callseq 0, 0
	.param .b64 param0;
	st.param.b64 	[param0], %rd14;
	.param .b64 param1;
	st.param.b64 	[param1], %rd4;
	.param .b32 retval0;
	call.uni (retval0), 
	vprintf, 
	(
	param0, 
	param1
	);
	ld.param.b32 	%r7, [retval0];
	} // callseq 0
$L__BB0_2:
	bar.sync 	0;
	ret;

}
	// .globl	_Z5vadd2PKfS0_Pfi
.visible .entry _Z5vadd2PKfS0_Pfi(
	.param .u64 .ptr .align 1 _Z5vadd2PKfS0_Pfi_param_0,
	.param .u64 .ptr .align 1 _Z5vadd2PKfS0_Pfi_param_1,
	.param .u64 .ptr .align 1 _Z5vadd2PKfS0_Pfi_param_2,
	.param .u32 _Z5vadd2PKfS0_Pfi_param_3
)
{
	.local .align 16 .b8 	__local_depot1[32];
	.reg .b64 	%SP;
	.reg .b64 	%SPL;
	.reg .pred 	%p<3>;
	.reg .b32 	%r<13>;
	.reg .b32 	%f<4>;
	.reg .b64 	%rd<16>;
	.reg .b64 	%fd<2>;

	mov.u64 	%SPL, __local_depot1;
	cvta.local.u64 	%SP, %SPL;
	ld.param.u64 	%rd5, [_Z5vadd2PKfS0_Pfi_param_0];
	ld.param.u64 	%rd6, [_Z5vadd2PKfS0_Pfi_param_1];
	ld.param.u64 	%rd7, [_Z5vadd2PKfS0_Pfi_param_2];
	ld.param.u32 	%r9, [_Z5vadd2PKfS0_Pfi_param_3];
	mov.u32 	%r1, %tid.x;
	mov.u32 	%r2, %ntid.x;
	mov.u32 	%r3, %ctaid.x;
	mad.lo.s32 	%r12, %r2, %r3, %r1;
	setp.ge.s32 	%p1, %r12, %r9;
	@%p1 bra 	$L__BB1_3;
	add.u64 	%rd8, %SP, 0;
	add.u64 	%rd1, %SPL, 0;
	mov.u32 	%r5, %nctaid.x;
	mul.lo.s32 	%r6, %r5, %r2;
	cvta.to.global.u64 	%rd2, %rd5;
	cvta.to.global.u64 	%rd3, %rd6;
	cvta.to.global.u64 	%rd4, %rd7;
	mov.u64 	%rd13, $str;
$L__BB1_2:
	mul.wide.s32 	%rd9, %r12, 4;
	add.s64 	%rd10, %rd2, %rd9;
	ld.global.f32 	%f1, [%rd10];
	add.s64 	%rd11, %rd3, %rd9;
	ld.global.f32 	%f2, [%rd11];
	add.f32 	%f3, %f1, %f2;
	add.s64 	%rd12, %rd4, %rd9;
	st.global.f32 	[%rd12], %f3;
	cvt.f64.f32 	%fd1, %f3;
	st.local.v4.u32 	[%rd1], {%r12, %r1, %r2, %r3};
	st.local.u32 	[%rd1+16], %r5;
	st.local.f64 	[%rd1+24], %fd1;
	cvta.global.u64 	%rd14, %rd13;
	{ // callseq 1, 0
	.param .b64 param0;
	st.param.b64 	[param0], %rd14;
	.param .b64 param1;
	st.param.b64 	[param1], %rd8;
	.param .b32 retval0;
	call.uni (retval0), 
	vprintf, 
	(
	param0, 
	param1
	);
	ld.param.b32 	%r10, [retval0];
	} // callseq 1
	add.s32 	%r12, %r12, %r6;
	setp.lt.s32 	%p2, %r12, %r9;
	@%p2 bra 	$L__BB1_2;
$L__BB1_3:
	bar.sync 	0;
	ret;

}


// ===== COMPILED SASS (sm_100) =====

	.target	sm_100

	.elftype	@"ET_EXEC"


//--------------------- .note.nv.tkinfo           --------------------------
	.section	.note.nv.tkinfo,"",@"SHT_NOTE"
	.sectionflags	@"SHF_NOTE_NV_TKINFO"
	.tkinfo
        /*0018*/ 	.word	0x00000002
        /*0030*/ 	.string	""
        /*0030*/ 	.string	"ptxas"
        /*0030*/ 	.string	"Cuda compilation tools, release 13.0, V13.0.88"
        /*0030*/ 	.string	"Build cuda_13.0.r13.0/compiler.36424714_0"
        /*0030*/ 	.string	"-arch sm_100 -m 64 "



//--------------------- .note.nv.cuinfo           --------------------------
	.section	.note.nv.cuinfo,"",@"SHT_NOTE"
	.sectionflags	@"SHF_NOTE_NV_CUINFO"
        /*0018*/ 	.short	0x0002
        /*001a*/ 	.short	0x0064
        /*001c*/ 	.short	0x0082
	.zero		2


//--------------------- .nv.info                  --------------------------
	.section	.nv.info,"",@"SHT_CUDA_INFO"
	.align	4


	//----- nvinfo : EIATTR_REGCOUNT
	.align		4
        /*0000*/ 	.byte	0x04, 0x2f
        /*0002*/ 	.short	(.L_2 - .L_1)
	.align		4
.L_1:
        /*0004*/ 	.word	index@(_Z5vadd1PfS_S_i)
        /*0008*/ 	.word	0x00000018


	//----- nvinfo : EIATTR_FRAME_SIZE
	.align		4
.L_2:
        /*000c*/ 	.byte	0x04, 0x11
        /*000e*/ 	.short	(.L_4 - .L_3)
	.align		4
.L_3:
        /*0010*/ 	.word	index@(_Z5vadd1PfS_S_i)
        /*0014*/ 	.word	0x00000020


	//----- nvinfo : EIATTR_REGCOUNT
	.align		4
.L_4:
        /*0018*/ 	.byte	0x04, 0x2f
        /*001a*/ 	.short	(.L_6 - .L_5)
	.align		4
.L_5:
        /*001c*/ 	.word	index@(_Z5vadd2PKfS0_Pfi)
        /*0020*/ 	.word	0x0000001e


	//----- nvinfo : EIATTR_FRAME_SIZE
	.align		4
.L_6:
        /*0024*/ 	.byte	0x04, 0x11
        /*0026*/ 	.short	(.L_8 - .L_7)
	.align		4
.L_7:
        /*0028*/ 	.word	index@(_Z5vadd2PKfS0_Pfi)
        /*002c*/ 	.word	0x00000020


	//----- nvinfo : EIATTR_MIN_STACK_SIZE
	.align		4
.L_8:
        /*0030*/ 	.byte	0x04, 0x12
        /*0032*/ 	.short	(.L_10 - .L_9)
	.align		4
.L_9:
        /*0034*/ 	.word	index@(_Z5vadd2PKfS0_Pfi)
        /*0038*/ 	.word	0x00000020


	//----- nvinfo : EIATTR_MIN_STACK_SIZE
	.align		4
.L_10:
        /*003c*/ 	.byte	0x04, 0x12
        /*003e*/ 	.short	(.L_12 - .L_11)
	.align		4
.L_11:
        /*0040*/ 	.word	index@(_Z5vadd1PfS_S_i)
        /*0044*/ 	.word	0x00000020
.L_12:


//--------------------- .nv.compat                --------------------------
	.section	.nv.compat,"",@"SHT_CUDA_COMPAT_INFO"
	.align	4
        /*0000*/ 	.byte	0x02, 0x09, 0x00, 0x00, 0x02, 0x02, 0x01, 0x00, 0x02, 0x05, 0x05, 0x00, 0x03, 0x07, 0x01, 0x01
        /*0010*/ 	.byte	0x02, 0x03, 0x00, 0x00, 0x02, 0x06, 0x01, 0x00, 0x04, 0x0b, 0x08, 0x00, 0x09, 0x00, 0x00, 0x00
        /*0020*/ 	.byte	0x00, 0x00, 0x00, 0x00


//--------------------- .nv.info._Z5vadd2PKfS0_Pfi --------------------------
	.section	.nv.info._Z5vadd2PKfS0_Pfi,"",@"SHT_CUDA_INFO"
	.sectionflags	@""
	.align	4


	//----- nvinfo : EIATTR_CUDA_API_VERSION
	.align		4
        /*0000*/ 	.byte	0x04, 0x37
        /*0002*/ 	.short	(.L_14 - .L_13)
.L_13:
        /*0004*/ 	.word	0x00000082


	//----- nvinfo : EIATTR_KPARAM_INFO
	.align		4
.L_14:
        /*0008*/ 	.byte	0x04, 0x17
        /*000a*/ 	.short	(.L_16 - .L_15)
.L_15:
        /*000c*/ 	.word	0x00000000
        /*0010*/ 	.short	0x0003
        /*0012*/ 	.short	0x0018
        /*0014*/ 	.byte	0x00, 0xf0, 0x11, 0x00


	//----- nvinfo : EIATTR_KPARAM_INFO
	.align		4
.L_16:
        /*0018*/ 	.byte	0x04, 0x17
        /*001a*/ 	.short	(.L_18 - .L_17)
.L_17:
        /*001c*/ 	.word	0x00000000
        /*0020*/ 	.short	0x0002
        /*0022*/ 	.short	0x0010
        /*0024*/ 	.byte	0x00, 0xf5, 0x21, 0x00


	//----- nvinfo : EIATTR_KPARAM_INFO
	.align		4
.L_18:
        /*0028*/ 	.byte	0x04, 0x17
        /*002a*/ 	.short	(.L_20 - .L_19)
.L_19:
        /*002c*/ 	.word	0x00000000
        /*0030*/ 	.short	0x0001
        /*0032*/ 	.short	0x0008
        /*0034*/ 	.byte	0x00, 0xf5, 0x21, 0x00


	//----- nvinfo : EIATTR_KPARAM_INFO
	.align		4
.L_20:
        /*0038*/ 	.byte	0x04, 0x17
        /*003a*/ 	.short	(.L_22 - .L_21)
.L_21:
        /*003c*/ 	.word	0x00000000
        /*0040*/ 	.short	0x0000
        /*0042*/ 	.short	0x0000
        /*0044*/ 	.byte	0x00, 0xf5, 0x21, 0x00


	//----- nvinfo : EIATTR_SPARSE_MMA_MASK
	.align		4
.L_22:
        /*0048*/ 	.byte	0x03, 0x50
        /*004a*/ 	.short	0x0000


	//----- nvinfo : EIATTR_MAXREG_COUNT
	.align		4
        /*004c*/ 	.byte	0x03, 0x1b
        /*004e*/ 	.short	0x00ff


	//----- nvinfo : EIATTR_NUM_BARRIERS
	.align		4
        /*0050*/ 	.byte	0x02, 0x4c
        /*0052*/ 	.byte	0x01
	.zero		1


	//----- nvinfo : EIATTR_EXTERNS
	.align		4
        /*0054*/ 	.byte	0x04, 0x0f
        /*0056*/ 	.short	(.L_24 - .L_23)


	//   ....[0]....
	.align		4
.L_23:
        /*0058*/ 	.word	index@(vprintf)


	//----- nvinfo : EIATTR_MERCURY_ISA_VERSION
	.align		4
.L_24:
        /*005c*/ 	.byte	0x03, 0x5f
        /*005e*/ 	.short	0x0101


	//----- nvinfo : EIATTR_VRC_CTA_INIT_COUNT
	.align		4
        /*0060*/ 	.byte	0x02, 0x4a
	.zero		1
	.zero		1


	//----- nvinfo : EIATTR_SYSCALL_OFFSETS
	.align		4
        /*0064*/ 	.byte	0x04, 0x46
        /*0066*/ 	.short	(.L_26 - .L_25)


	//   ....[0]....
.L_25:
        /*0068*/ 	.word	0x000002e0


	//----- nvinfo : EIATTR_EXIT_INSTR_OFFSETS
	.align		4
.L_26:
        /*006c*/ 	.byte	0x04, 0x1c
        /*006e*/ 	.short	(.L_28 - .L_27)


	//   ....[0]....
.L_27:
        /*0070*/ 	.word	0x00000330


	//----- nvinfo : EIATTR_CRS_STACK_SIZE
	.align		4
.L_28:
        /*0074*/ 	.byte	0x04, 0x1e
        /*0076*/ 	.short	(.L_30 - .L_29)
.L_29:
        /*0078*/ 	.word	0x00000000


	//----- nvinfo : EIATTR_CBANK_PARAM_SIZE
	.align		4
.L_30:
        /*007c*/ 	.byte	0x03, 0x19
        /*007e*/ 	.short	0x001c


	//----- nvinfo : EIATTR_PARAM_CBANK
	.align		4
        /*0080*/ 	.byte	0x04, 0x0a
        /*0082*/ 	.short	(.L_32 - .L_31)
	.align		4
.L_31:
        /*0084*/ 	.word	index@(.nv.constant0._Z5vadd2PKfS0_Pfi)
        /*0088*/ 	.short	0x0380
        /*008a*/ 	.short	0x001c


	//----- nvinfo : EIATTR_SW_WAR
	.align		4
.L_32:
        /*008c*/ 	.byte	0x04, 0x36
        /*008e*/ 	.short	(.L_34 - .L_33)
.L_33:
        /*0090*/ 	.word	0x00000008
.L_34:


//--------------------- .nv.info._Z5vadd1PfS_S_i  --------------------------
	.section	.nv.info._Z5vadd1PfS_S_i,"",@"SHT_CUDA_INFO"
	.sectionflags	@""
	.align	4


	//----- nvinfo : EIATTR_CUDA_API_VERSION
	.align		4
        /*0000*/ 	.byte	0x04, 0x37
        /*0002*/ 	.short	(.L_36 - .L_35)
.L_35:
        /*0004*/ 	.word	0x00000082


	//----- nvinfo : EIATTR_KPARAM_INFO
	.align		4
.L_36:
        /*0008*/ 	.byte	0x04, 0x17
        /*000a*/ 	.short	(.L_38 - .L_37)
.L_37:
        /*000c*/ 	.word	0x00000000
        /*0010*/ 	.short	0x0003
        /*0012*/ 	.short	0x0018
        /*0014*/ 	.byte	0x00, 0xf0, 0x11, 0x00


	//----- nvinfo : EIATTR_KPARAM_INFO
	.align		4
.L_38:
        /*0018*/ 	.byte	0x04, 0x17
        /*001a*/ 	.short	(.L_40 - .L_39)
.L_39:
        /*001c*/ 	.word	0x00000000
        /*0020*/ 	.short	0x0002
        /*0022*/ 	.short	0x0010
        /*0024*/ 	.byte	0x00, 0xf5, 0x21, 0x00


	//----- nvinfo : EIATTR_KPARAM_INFO
	.align		4
.L_40:
        /*0028*/ 	.byte	0x04, 0x17
        /*002a*/ 	.short	(.L_42 - .L_41)
.L_41:
        /*002c*/ 	.word	0x00000000
        /*0030*/ 	.short	0x0001
        /*0032*/ 	.short	0x0008
        /*0034*/ 	.byte	0x00, 0xf5, 0x21, 0x00


	//----- nvinfo : EIATTR_KPARAM_INFO
	.align		4
.L_42:
        /*0038*/ 	.byte	0x04, 0x17
        /*003a*/ 	.short	(.L_44 - .L_43)
.L_43:
        /*003c*/ 	.word	0x00000000
        /*0040*/ 	.short	0x0000
        /*0042*/ 	.short	0x0000
        /*0044*/ 	.byte	0x00, 0xf5, 0x21, 0x00


	//----- nvinfo : EIATTR_SPARSE_MMA_MASK
	.align		4
.L_44:
        /*0048*/ 	.byte	0x03, 0x50
        /*004a*/ 	.short	0x0000


	//----- nvinfo : EIATTR_MAXREG_COUNT
	.align		4
        /*004c*/ 	.byte	0x03, 0x1b
        /*004e*/ 	.short	0x00ff


	//----- nvinfo : EIATTR_NUM_BARRIERS
	.align		4
        /*0050*/ 	.byte	0x02, 0x4c
        /*0052*/ 	.byte	0x01
	.zero		1


	//----- nvinfo : EIATTR_EXTERNS
	.align		4
        /*0054*/ 	.byte	0x04, 0x0f
        /*0056*/ 	.short	(.L_46 - .L_45)


	//   ....[0]....
	.align		4
.L_45:
        /*0058*/ 	.word	index@(vprintf)


	//----- nvinfo : EIATTR_MERCURY_ISA_VERSION
	.align		4
.L_46:
        /*005c*/ 	.byte	0x03, 0x5f
        /*005e*/ 	.short	0x0101


	//----- nvinfo : EIATTR_VRC_CTA_INIT_COUNT
	.align		4
        /*0060*/ 	.byte	0x02, 0x4a
	.zero		1
	.zero		1


	//----- nvinfo : EIATTR_SYSCALL_OFFSETS
	.align		4
        /*0064*/ 	.byte	0x04, 0x46
        /*0066*/ 	.short	(.L_48 - .L_47)


	//   ....[0]....
.L_47:
        /*0068*/ 	.word	0x00000230


	//----- nvinfo : EIATTR_EXIT_INSTR_OFFSETS
	.align		4
.L_48:
        /*006c*/ 	.byte	0x04, 0x1c
        /*006e*/ 	.short	(.L_50 - .L_49)


	//   ....[0]....
.L_49:
        /*0070*/ 	.word	0x00000260


	//----- nvinfo : EIATTR_CRS_STACK_SIZE
	.align		4
.L_50:
        /*0074*/ 	.byte	0x04, 0x1e
        /*0076*/ 	.short	(.L_52 - .L_51)
.L_51:
        /*0078*/ 	.word	0x00000000


	//----- nvinfo : EIATTR_CBANK_PARAM_SIZE
	.align		4
.L_52:
        /*007c*/ 	.byte	0x03, 0x19
        /*007e*/ 	.short	0x001c


	//----- nvinfo : EIATTR_PARAM_CBANK
	.align		4
        /*0080*/ 	.byte	0x04, 0x0a
        /*0082*/ 	.short	(.L_54 - .L_53)
	.align		4
.L_53:
        /*0084*/ 	.word	index@(.nv.constant0._Z5vadd1PfS_S_i)
        /*0088*/ 	.short	0x0380
        /*008a*/ 	.short	0x001c


	//----- nvinfo : EIATTR_SW_WAR
	.align		4
.L_54:
        /*008c*/ 	.byte	0x04, 0x36
        /*008e*/ 	.short	(.L_56 - .L_55)
.L_55:
        /*0090*/ 	.word	0x00000008
.L_56:


//--------------------- .nv.callgraph             --------------------------
	.section	.nv.callgraph,"",@"SHT_CUDA_CALLGRAPH"
	.align	4
	.sectionentsize	8
	.align		4
        /*0000*/ 	.word	0x00000000
	.align		4
        /*0004*/ 	.word	0xffffffff
	.align		4
        /*0008*/ 	.word	index@(_Z5vadd2PKfS0_Pfi)
	.align		4
        /*000c*/ 	.word	index@(vprintf)
	.align		4
        /*0010*/ 	.word	index@(_Z5vadd1PfS_S_i)
	.align		4
        /*0014*/ 	.word	index@(vprintf)
	.align		4
        /*0018*/ 	.word	0x00000000
	.align		4
        /*001c*/ 	.word	0xfffffffe
	.align		4
        /*0020*/ 	.word	0x00000000
	.align		4
        /*0024*/ 	.word	0xfffffffd
	.align		4
        /*0028*/ 	.word	0x00000000
	.align		4
        /*002c*/ 	.word	0xfffffffc


//--------------------- .nv.constant4             --------------------------
	.section	.nv.constant4,"a",@progbits
	.align	8
	.align		8
.nv.constant4:
        /*0000*/ 	.dword	vprintf
	.align		8
        /*0008*/ 	.dword	$str


//--------------------- .text._Z5vadd2PKfS0_Pfi   --------------------------
	.section	.text._Z5vadd2PKfS0_Pfi,"ax",@progbits
	.align	128
        .global         _Z5vadd2PKfS0_Pfi
        .type           _Z5vadd2PKfS0_Pfi,@function
        .size           _Z5vadd2PKfS0_Pfi,(.L_x_6 - _Z5vadd2PKfS0_Pfi)
        .other          _Z5vadd2PKfS0_Pfi,@"STO_CUDA_ENTRY STV_DEFAULT"
_Z5vadd2PKfS0_Pfi:
.text._Z5vadd2PKfS0_Pfi:
[----:B------:R-:W0:Y:S01]  /*0000*/  LDC R1, c[0x0][0x37c] ;  /* 0x0000df00ff017b82 */ /* 0x000e220000000800 */
[----:B------:R-:W1:Y:S01]  /*0010*/  S2R R17, SR_TID.X ;  /* 0x0000000000117919 */ /* 0x000e620000002100 */
[----:B------:R-:W2:Y:S06]  /*0020*/  LDCU UR5, c[0x0][0x2fc] ;  /* 0x00005f80ff0577ac */ /* 0x000eac0008000800 */
[----:B------:R-:W1:Y:S01]  /*0030*/  LDC R18, c[0x0][0x360] ;  /* 0x0000d800ff127b82 */ /* 0x000e620000000800 */
[----:B0-----:R-:W-:Y:S01]  /*0040*/  VIADD R1, R1, 0xffffffe0 ;  /* 0xffffffe001017836 */ /* 0x001fe20000000000 */
[----:B------:R-:W1:Y:S01]  /*0050*/  S2R R19, SR_CTAID.X ;  /* 0x0000000000137919 */ /* 0x000e620000002500 */
[----:B------:R-:W0:Y:S01]  /*0060*/  LDCU UR6, c[0x0][0x398] ;  /* 0x00007300ff0677ac */ /* 0x000e220008000800 */
[----:B------:R-:W3:Y:S01]  /*0070*/  LDCU UR4, c[0x0][0x2f8] ;  /* 0x00005f00ff0477ac */ /* 0x000ee20008000800 */
[----:B------:R-:W4:Y:S01]  /*0080*/  LDCU UR36, c[0x0][0x398] ;  /* 0x00007300ff2477ac */ /* 0x000f220008000800 */
[----:B---3--:R-:W-:-:S05]  /*0090*/  IADD3 R25, P1, PT, R1, UR4, RZ ;  /* 0x0000000401197c10 */ /* 0x008fca000ff3e0ff */
[----:B--2---:R-:W-:Y:S02]  /*00a0*/  IMAD.X R24, RZ, RZ, UR5, P1 ;  /* 0x00000005ff187e24 */ /* 0x004fe400088e06ff */
[----:B-1----:R-:W-:-:S05]  /*00b0*/  IMAD R16, R18, R19, R17 ;  /* 0x0000001312107224 */ /* 0x002fca00078e0211 */
[----:B0-----:R-:W-:-:S13]  /*00c0*/  ISETP.GE.AND P0, PT, R16, UR6, PT ;  /* 0x0000000610007c0c */ /* 0x001fda000bf06270 */
[----:B----4-:R-:W-:Y:S05]  /*00d0*/  @P0 BRA `(.L_x_0) ;  /* 0x00000000008c0947 */ /* 0x010fea0003800000 */
[----:B------:R-:W0:Y:S08]  /*00e0*/  LDC R2, c[0x0][0x370] ;  /* 0x0000dc00ff027b82 */ /* 0x000e300000000800 */
[----:B------:R-:W1:Y:S01]  /*00f0*/  LDC.64 R22, c[0x0][0x358] ;  /* 0x0000d600ff167b82 */ /* 0x000e620000000a00 */
[----:B0-----:R-:W-:-:S07]  /*0100*/  IMAD R27, R18, R2, RZ ;  /* 0x00000002121b7224 */ /* 0x001fce00078e02ff */
.L_x_2:
[----:B------:R-:W0:Y:S01]  /*0110*/  LDC.64 R12, c[0x0][0x388] ;  /* 0x0000e200ff0c7b82 */ /* 0x000e220000000a00 */
[C---:B-1----:R-:W-:Y:S02]  /*0120*/  R2UR UR4, R22.reuse ;  /* 0x00000000160472ca */ /* 0x042fe400000e0000 */
[C---:B------:R-:W-:Y:S02]  /*0130*/  R2UR UR5, R23.reuse ;  /* 0x00000000170572ca */ /* 0x040fe400000e0000 */
[----:B------:R-:W-:Y:S02]  /*0140*/  R2UR UR6, R22 ;  /* 0x00000000160672ca */ /* 0x000fe400000e0000 */
[----:B------:R-:W-:Y:S01]  /*0150*/  R2UR UR7, R23 ;  /* 0x00000000170772ca */ /* 0x000fe200000e0000 */
[----:B------:R-:W1:Y:S08]  /*0160*/  LDC.64 R4, c[0x0][0x380] ;  /* 0x0000e000ff047b82 */ /* 0x000e700000000a00 */
[----:B------:R-:W2:Y:S01]  /*0170*/  LDC.64 R10, c[0x0][0x390] ;  /* 0x0000e400ff0a7b82 */ /* 0x000ea20000000a00 */
[----:B0-----:R-:W-:-:S06]  /*0180*/  IMAD.WIDE R12, R16, 0x4, R12 ;  /* 0x00000004100c7825 */ /* 0x001fcc00078e020c */
[----:B------:R-:W3:Y:S01]  /*0190*/  LDG.E R13, desc[UR6][R12.64] ;  /* 0x000000060c0d7981 */ /* 0x000ee2000c1e1900 */
[----:B-1----:R-:W-:-:S05]  /*01a0*/  IMAD.WIDE R4, R16, 0x4, R4 ;  /* 0x0000000410047825 */ /* 0x002fca00078e0204 */
[----:B------:R0:W3:Y:S01]  /*01b0*/  LDG.E R0, desc[UR4][R4.64] ;  /* 0x0000000404007981 */ /* 0x0000e2000c1e1900 */
[----:B------:R-:W-:Y:S01]  /*01c0*/  MOV R8, 0x0 ;  /* 0x0000000000087802 */ /* 0x000fe20000000f00 */
[----:B------:R-:W0:Y:S02]  /*01d0*/  LDCU.64 UR4, c[0x4][0x8] ;  /* 0x01000100ff0477ac */ /* 0x000e240008000a00 */
[----:B------:R-:W-:Y:S03]  /*01e0*/  STL [R1+0x10], R2 ;  /* 0x0000100201007387 */ /* 0x000fe60000100800 */
[----:B------:R-:W1:Y:S01]  /*01f0*/  LDC.64 R8, c[0x4][R8] ;  /* 0x0100000008087b82 */ /* 0x000e620000000a00 */
[----:B--2---:R-:W-:Y:S01]  /*0200*/  IMAD.WIDE R10, R16, 0x4, R10 ;  /* 0x00000004100a7825 */ /* 0x004fe200078e020a */
[----:B------:R2:W-:Y:S03]  /*0210*/  STL.128 [R1], R16 ;  /* 0x0000001001007387 */ /* 0x0005e60000100c00 */
[----:B--2---:R-:W-:Y:S01]  /*0220*/  IMAD.IADD R16, R27, 0x1, R16 ;  /* 0x000000011b107824 */ /* 0x004fe200078e0210 */
[----:B0-----:R-:W-:-:S04]  /*0230*/  MOV R4, UR4 ;  /* 0x0000000400047c02 */ /* 0x001fc80008000f00 */
[----:B------:R-:W-:Y:S01]  /*0240*/  ISETP.GE.AND P0, PT, R16, UR36, PT ;  /* 0x0000002410007c0c */ /* 0x000fe2000bf06270 */
[----:B------:R-:W-:Y:S02]  /*0250*/  IMAD.U32 R5, RZ, RZ, UR5 ;  /* 0x00000005ff057e24 */ /* 0x000fe4000f8e00ff */
[----:B---3--:R-:W-:-:S04]  /*0260*/  FADD R0, R0, R13 ;  /* 0x0000000d00007221 */ /* 0x008fc80000000000 */
[----:B------:R0:W2:Y:S01]  /*0270*/  F2F.F64.F32 R6, R0 ;  /* 0x0000000000067310 */ /* 0x0000a20000201800 */
[----:B------:R0:W-:Y:S02]  /*0280*/  STG.E desc[UR6][R10.64], R0 ;  /* 0x000000000a007986 */ /* 0x0001e4000c101906 */
[----:B0-----:R-:W-:Y:S02]  /*0290*/  P2R R0, PR, RZ, 0x1 ;  /* 0x00000001ff007803 */ /* 0x001fe40000000000 */
[----:B--2---:R0:W-:Y:S02]  /*02a0*/  STL.64 [R1+0x18], R6 ;  /* 0x0000180601007387 */ /* 0x0041e40000100a00 */
[----:B0-----:R-:W-:Y:S01]  /*02b0*/  IMAD.MOV.U32 R6, RZ, RZ, R25 ;  /* 0x000000ffff067224 */ /* 0x001fe200078e0019 */
[----:B-1----:R-:W-:-:S07]  /*02c0*/  MOV R7, R24 ;  /* 0x0000001800077202 */ /* 0x002fce0000000f00 */
[----:B------:R-:W-:-:S07]  /*02d0*/  LEPC R20, `(.L_x_1) ;  /* 0x000000001014794e */ /* 0x000fce0000000000 */
[----:B------:R-:W-:Y:S05]  /*02e0*/  CALL.ABS.NOINC R8 ;  /* 0x0000000008007343 */ /* 0x000fea0003c00000 */
.L_x_1:
[----:B------:R-:W-:-:S13]  /*02f0*/  ISETP.GE.AND P6, PT, R16, UR36, PT ;  /* 0x0000002410007c0c */ /* 0x000fda000bfc6270 */
[----:B------:R-:W-:Y:S05]  /*0300*/  @!P6 BRA `(.L_x_2) ;  /* 0xfffffffc0080e947 */ /* 0x000fea000383ffff */
.L_x_0:
[----:B------:R-:W-:Y:S05]  /*0310*/  WARPSYNC.ALL ;  /* 0x0000000000007948 */ /* 0x000fea0003800000 */
[----:B------:R-:W-:Y:S06]  /*0320*/  BAR.SYNC.DEFER_BLOCKING 0x0 ;  /* 0x0000000000007b1d */ /* 0x000fec0000010000 */
[----:B------:R-:W-:Y:S05]  /*0330*/  EXIT ;  /* 0x000000000000794d */ /* 0x000fea0003800000 */
.L_x_3:
[----:B------:R-:W-:-:S00]  /*0340*/  BRA `(.L_x_3) ;  /* 0xfffffffc00fc7947 */ /* 0x000fc0000383ffff */
[----:B------:R-:W-:-:S00]  /*0350*/  NOP ;  /* 0x0000000000007918 */ /* 0x000fc00000000000 */
        /* <DEDUP_REMOVED lines=10> */
.L_x_6:


//--------------------- .text._Z5vadd1PfS_S_i     --------------------------
	.section	.text._Z5vadd1PfS_S_i,"ax",@progbits
	.align	128
        .global         _Z5vadd1PfS_S_i
        .type           _Z5vadd1PfS_S_i,@function
        .size           _Z5vadd1PfS_S_i,(.L_x_7 - _Z5vadd1PfS_S_i)
        .other          _Z5vadd1PfS_S_i,@"STO_CUDA_ENTRY STV_DEFAULT"
_Z5vadd1PfS_S_i:
.text._Z5vadd1PfS_S_i:
[----:B------:R-:W0:Y:S01]  /*0000*/  LDC R1, c[0x0][0x37c] ;  /* 0x0000df00ff017b82 */ /* 0x000e220000000800 */
[----:B------:R-:W1:Y:S01]  /*0010*/  S2R R11, SR_CTAID.X ;  /* 0x00000000000b7919 */ /* 0x000e620000002500 */
[----:B------:R-:W2:Y:S06]  /*0020*/  LDCU UR5, c[0x0][0x2fc] ;  /* 0x00005f80ff0577ac */ /* 0x000eac0008000800 */
[----:B------:R-:W1:Y:S01]  /*0030*/  LDC R10, c[0x0][0x360] ;  /* 0x0000d800ff0a7b82 */ /* 0x000e620000000800 */
[----:B0-----:R-:W-:Y:S01]  /*0040*/  IADD3 R1, PT, PT, R1, -0x20, RZ ;  /* 0xffffffe001017810 */ /* 0x001fe20007ffe0ff */
[----:B------:R-:W1:Y:S01]  /*0050*/  S2R R9, SR_TID.X ;  /* 0x0000000000097919 */ /* 0x000e620000002100 */
[----:B------:R-:W0:Y:S01]  /*0060*/  LDCU UR6, c[0x0][0x398] ;  /* 0x00007300ff0677ac */ /* 0x000e220008000800 */
[----:B------:R-:W3:Y:S02]  /*0070*/  LDCU UR4, c[0x0][0x2f8] ;  /* 0x00005f00ff0477ac */ /* 0x000ee40008000800 */
[----:B---3--:R-:W-:-:S04]  /*0080*/  IADD3 R6, P1, PT, R1, UR4, RZ ;  /* 0x0000000401067c10 */ /* 0x008fc8000ff3e0ff */
[----:B--2---:R-:W-:Y:S01]  /*0090*/  IADD3.X R7, PT, PT, RZ, UR5, RZ, P1, !PT ;  /* 0x00000005ff077c10 */ /* 0x004fe20008ffe4ff */
[----:B-1----:R-:W-:-:S05]  /*00a0*/  IMAD R8, R10, R11, R9 ;  /* 0x0000000b0a087224 */ /* 0x002fca00078e0209 */
[----:B0-----:R-:W-:-:S13]  /*00b0*/  ISETP.GE.AND P0, PT, R8, UR6, PT ;  /* 0x0000000608007c0c */ /* 0x001fda000bf06270 */
[----:B------:R-:W-:Y:S05]  /*00c0*/  @P0 BRA `(.L_x_4) ;  /* 0x00000000005c0947 */ /* 0x000fea0003800000 */
[----:B------:R-:W0:Y:S01]  /*00d0*/  LDC.64 R18, c[0x0][0x388] ;  /* 0x0000e200ff127b82 */ /* 0x000e220000000a00 */
[----:B------:R-:W1:Y:S07]  /*00e0*/  LDCU.64 UR4, c[0x0][0x358] ;  /* 0x00006b00ff0477ac */ /* 0x000e6e0008000a00 */
[----:B------:R-:W2:Y:S08]  /*00f0*/  LDC.64 R4, c[0x0][0x380] ;  /* 0x0000e000ff047b82 */ /* 0x000eb00000000a00 */
[----:B------:R-:W3:Y:S08]  /*0100*/  LDC.64 R2, c[0x0][0x390] ;  /* 0x0000e400ff027b82 */ /* 0x000ef00000000a00 */
[----:B------:R-:W4:Y:S01]  /*0110*/  LDC R16, c[0x0][0x370] ;  /* 0x0000dc00ff107b82 */ /* 0x000f220000000800 */
[C---:B0-----:R-:W-:Y:S01]  /*0120*/  IMAD.WIDE R18, R8.reuse, 0x4, R18 ;  /* 0x0000000408127825 */ /* 0x041fe200078e0212 */
[----:B------:R-:W-:Y:S01]  /*0130*/  MOV R14, 0x0 ;  /* 0x00000000000e7802 */ /* 0x000fe20000000f00 */
[----:B------:R0:W-:Y:S01]  /*0140*/  STL.128 [R1], R8 ;  /* 0x0000000801007387 */ /* 0x0001e20000100c00 */
[----:B------:R-:W5:Y:S03]  /*0150*/  LDCU.64 UR6, c[0x4][0x8] ;  /* 0x01000100ff0677ac */ /* 0x000f660008000a00 */
[----:B-1----:R-:W5:Y:S01]  /*0160*/  LDG.E R19, desc[UR4][R18.64] ;  /* 0x0000000412137981 */ /* 0x002f62000c1e1900 */
[----:B--2---:R-:W-:-:S05]  /*0170*/  IMAD.WIDE R4, R8, 0x4, R4 ;  /* 0x0000000408047825 */ /* 0x004fca00078e0204 */
[----:B------:R5:W2:Y:S01]  /*0180*/  LDG.E R0, desc[UR4][R4.64] ;  /* 0x0000000404007981 */ /* 0x000aa2000c1e1900 */
[----:B---3--:R-:W-:Y:S01]  /*0190*/  IMAD.WIDE R2, R8, 0x4, R2 ;  /* 0x0000000408027825 */ /* 0x008fe200078e0202 */
[----:B------:R-:W1:Y:S02]  /*01a0*/  LDC.64 R14, c[0x4][R14] ;  /* 0x010000000e0e7b82 */ /* 0x000e640000000a00 */
[----:B----4-:R0:W-:Y:S01]  /*01b0*/  STL [R1+0x10], R16 ;  /* 0x0000101001007387 */ /* 0x0101e20000100800 */
[----:B-----5:R-:W-:Y:S02]  /*01c0*/  MOV R4, UR6 ;  /* 0x0000000600047c02 */ /* 0x020fe40008000f00 */
[----:B------:R-:W-:Y:S01]  /*01d0*/  MOV R5, UR7 ;  /* 0x0000000700057c02 */ /* 0x000fe20008000f00 */
[----:B--2---:R-:W-:-:S04]  /*01e0*/  FADD R0, R0, R19 ;  /* 0x0000001300007221 */ /* 0x004fc80000000000 */
[----:B------:R-:W2:Y:S01]  /*01f0*/  F2F.F64.F32 R12, R0 ;  /* 0x00000000000c7310 */ /* 0x000ea20000201800 */
[----:B------:R0:W-:Y:S04]  /*0200*/  STG.E desc[UR4][R2.64], R0 ;  /* 0x0000000002007986 */ /* 0x0001e8000c101904 */
[----:B-12---:R0:W-:Y:S02]  /*0210*/  STL.64 [R1+0x18], R12 ;  /* 0x0000180c01007387 */ /* 0x0061e40000100a00 */
[----:B------:R-:W-:-:S07]  /*0220*/  LEPC R20, `(.L_x_4) ;  /* 0x000000001014794e */ /* 0x000fce0000000000 */
[----:B0-----:R-:W-:Y:S05]  /*0230*/  CALL.ABS.NOINC R14 ;  /* 0x000000000e007343 */ /* 0x001fea0003c00000 */
.L_x_4:
[----:B------:R-:W-:Y:S05]  /*0240*/  WARPSYNC.ALL ;  /* 0x0000000000007948 */ /* 0x000fea0003800000 */
[----:B------:R-:W-:Y:S06]  /*0250*/  BAR.SYNC.DEFER_BLOCKING 0x0 ;  /* 0x0000000000007b1d */ /* 0x000fec0000010000 */
[----:B------:R-:W-:Y:S05]  /*0260*/  EXIT ;  /* 0x000000000000794d */ /* 0x000fea0003800000 */
.L_x_5:
        /* <DEDUP_REMOVED lines=9> */
.L_x_7:


//--------------------- .nv.global.init           --------------------------
	.section	.nv.global.init,"aw",@progbits
.nv.global.init:
	.type		$str,@object
	.size		$str,(.L_0 - $str)
$str:
        /*0000*/ 	.byte	0x25, 0x64, 0x20, 0x2c, 0x20, 0x25, 0x64, 0x20, 0x2c, 0x20, 0x25, 0x64, 0x2c, 0x20, 0x25, 0x64
        /*0010*/ 	.byte	0x2c, 0x20, 0x25, 0x64, 0x2c, 0x20, 0x25, 0x2e, 0x31, 0x66, 0x0a, 0x00
.L_0:


//--------------------- .nv.shared.reserved.0     --------------------------
	.section	.nv.shared.reserved.0,"aw",@nobits
	.weak		__nv_reservedSMEM_offset_0_alias
	.size		__nv_reservedSMEM_offset_0_alias, 0, 64
	.other		__nv_reservedSMEM_offset_0_alias,@"STO_CUDA_RESERVED_SHARED STV_DEFAULT"
__nv_reservedSMEM_offset_0_alias:
	.zero		0
	.zero		64


//--------------------- .nv.constant0._Z5vadd2PKfS0_Pfi --------------------------
	.section	.nv.constant0._Z5vadd2PKfS0_Pfi,"a",@progbits
	.sectionflags	@""
	.align	4
.nv.constant0._Z5vadd2PKfS0_Pfi:
	.zero		924


//--------------------- .nv.constant0._Z5vadd1PfS_S_i --------------------------
	.section	.nv.constant0._Z5vadd1PfS_S_i,"a",@progbits
	.sectionflags	@""
	.align	4
.nv.constant0._Z5vadd1PfS_S_i:
	.zero		924


//--------------------- SYMBOLS --------------------------

	.type		.nv.reservedSmem.offset0,@object
	.size		.nv.reservedSmem.offset0,0x4
	.type		vprintf,@function
